//
// Generated by NVIDIA NVVM Compiler
//
// Compiler Build ID: CL-36424714
// Cuda compilation tools, release 13.0, V13.0.88
// Based on NVVM 20.0.0
//

.version 9.0
.target sm_100
.address_size 64

	// .globl	_Z13simple_kernelPfi

.visible .entry _Z13simple_kernelPfi(
	.param .u64 .ptr .align 1 _Z13simple_kernelPfi_param_0,
	.param .u32 _Z13simple_kernelPfi_param_1
)
{
	.reg .pred 	%p<2>;
	.reg .b32 	%r<6>;
	.reg .b32 	%f<3>;
	.reg .b64 	%rd<5>;

	ld.param.u64 	%rd1, [_Z13simple_kernelPfi_param_0];
	ld.param.u32 	%r2, [_Z13simple_kernelPfi_param_1];
	mov.u32 	%r3, %ctaid.x;
	mov.u32 	%r4, %ntid.x;
	mov.u32 	%r5, %tid.x;
	mad.lo.s32 	%r1, %r3, %r4, %r5;
	setp.ge.s32 	%p1, %r1, %r2;
	@%p1 bra 	$L__BB0_2;
	cvta.to.global.u64 	%rd2, %rd1;
	mul.wide.s32 	%rd3, %r1, 4;
	add.s64 	%rd4, %rd2, %rd3;
	ld.global.f32 	%f1, [%rd4];
	fma.rn.f32 	%f2, %f1, 0f3FC00000, 0f3F000000;
	st.global.f32 	[%rd4], %f2;
$L__BB0_2:
	ret;

}


// ===== COMPILED SASS (sm_100) =====

	.target	sm_100

	.elftype	@"ET_EXEC"


//--------------------- .note.nv.tkinfo           --------------------------
	.section	.note.nv.tkinfo,"",@"SHT_NOTE"
	.sectionflags	@"SHF_NOTE_NV_TKINFO"
	.tkinfo
        /*0018*/ 	.word	0x00000002
        /*0030*/ 	.string	""
        /*0030*/ 	.string	"ptxas"
        /*0030*/ 	.string	"Cuda compilation tools, release 13.0, V13.0.88"
        /*0030*/ 	.string	"Build cuda_13.0.r13.0/compiler.36424714_0"
        /*0030*/ 	.string	"-arch sm_100 -m 64 "



//--------------------- .note.nv.cuinfo           --------------------------
	.section	.note.nv.cuinfo,"",@"SHT_NOTE"
	.sectionflags	@"SHF_NOTE_NV_CUINFO"
        /*0018*/ 	.short	0x0002
        /*001a*/ 	.short	0x0064
        /*001c*/ 	.short	0x0082
	.zero		2


//--------------------- .nv.info                  --------------------------
	.section	.nv.info,"",@"SHT_CUDA_INFO"
	.align	4


	//----- nvinfo : EIATTR_REGCOUNT
	.align		4
        /*0000*/ 	.byte	0x04, 0x2f
        /*0002*/ 	.short	(.L_1 - .L_0)
	.align		4
.L_0:
        /*0004*/ 	.word	index@(_Z13simple_kernelPfi)
        /*0008*/ 	.word	0x00000008


	//----- nvinfo : EIATTR_FRAME_SIZE
	.align		4
.L_1:
        /*000c*/ 	.byte	0x04, 0x11
        /*000e*/ 	.short	(.L_3 - .L_2)
	.align		4
.L_2:
        /*0010*/ 	.word	index@(_Z13simple_kernelPfi)
        /*0014*/ 	.word	0x00000000


	//----- nvinfo : EIATTR_MIN_STACK_SIZE
	.align		4
.L_3:
        /*0018*/ 	.byte	0x04, 0x12
        /*001a*/ 	.short	(.L_5 - .L_4)
	.align		4
.L_4:
        /*001c*/ 	.word	index@(_Z13simple_kernelPfi)
        /*0020*/ 	.word	0x00000000
.L_5:


//--------------------- .nv.compat                --------------------------
	.section	.nv.compat,"",@"SHT_CUDA_COMPAT_INFO"
	.align	4
        /*0000*/ 	.byte	0x02, 0x09, 0x00, 0x00, 0x02, 0x02, 0x01, 0x00, 0x02, 0x05, 0x05, 0x00, 0x03, 0x07, 0x01, 0x01
        /*0010*/ 	.byte	0x02, 0x03, 0x00, 0x00, 0x02, 0x06, 0x01, 0x00, 0x04, 0x0b, 0x08, 0x00, 0x09, 0x00, 0x00, 0x00
        /*0020*/ 	.byte	0x00, 0x00, 0x00, 0x00


//--------------------- .nv.info._Z13simple_kernelPfi --------------------------
	.section	.nv.info._Z13simple_kernelPfi,"",@"SHT_CUDA_INFO"
	.sectionflags	@""
	.align	4


	//----- nvinfo : EIATTR_CUDA_API_VERSION
	.align		4
        /*0000*/ 	.byte	0x04, 0x37
        /*0002*/ 	.short	(.L_7 - .L_6)
.L_6:
        /*0004*/ 	.word	0x00000082


	//----- nvinfo : EIATTR_KPARAM_INFO
	.align		4
.L_7:
        /*0008*/ 	.byte	0x04, 0x17
        /*000a*/ 	.short	(.L_9 - .L_8)
.L_8:
        /*000c*/ 	.word	0x00000000
        /*0010*/ 	.short	0x0001
        /*0012*/ 	.short	0x0008
        /*0014*/ 	.byte	0x00, 0xf0, 0x11, 0x00


	//----- nvinfo : EIATTR_KPARAM_INFO
	.align		4
.L_9:
        /*0018*/ 	.byte	0x04, 0x17
        /*001a*/ 	.short	(.L_11 - .L_10)
.L_10:
        /*001c*/ 	.word	0x00000000
        /*0020*/ 	.short	0x0000
        /*0022*/ 	.short	0x0000
        /*0024*/ 	.byte	0x00, 0xf5, 0x21, 0x00


	//----- nvinfo : EIATTR_SPARSE_MMA_MASK
	.align		4
.L_11:
        /*0028*/ 	.byte	0x03, 0x50
        /*002a*/ 	.short	0x0000


	//----- nvinfo : EIATTR_MAXREG_COUNT
	.align		4
        /*002c*/ 	.byte	0x03, 0x1b
        /*002e*/ 	.short	0x00ff


	//----- nvinfo : EIATTR_MERCURY_ISA_VERSION
	.align		4
        /*0030*/ 	.byte	0x03, 0x5f
        /*0032*/ 	.short	0x0101


	//----- nvinfo : EIATTR_VRC_CTA_INIT_COUNT
	.align		4
        /*0034*/ 	.byte	0x02, 0x4a
	.zero		1
	.zero		1


	//----- nvinfo : EIATTR_EXIT_INSTR_OFFSETS
	.align		4
        /*0038*/ 	.byte	0x04, 0x1c
        /*003a*/ 	.short	(.L_13 - .L_12)


	//   ....[0]....
.L_12:
        /*003c*/ 	.word	0x00000070


	//   ....[1]....
        /*0040*/ 	.word	0x000000f0


	//----- nvinfo : EIATTR_CBANK_PARAM_SIZE
	.align		4
.L_13:
        /*0044*/ 	.byte	0x03, 0x19
        /*0046*/ 	.short	0x000c


	//----- nvinfo : EIATTR_PARAM_CBANK
	.align		4
        /*0048*/ 	.byte	0x04, 0x0a
        /*004a*/ 	.short	(.L_15 - .L_14)
	.align		4
.L_14:
        /*004c*/ 	.word	index@(.nv.constant0._Z13simple_kernelPfi)
        /*0050*/ 	.short	0x0380
        /*0052*/ 	.short	0x000c


	//----- nvinfo : EIATTR_SW_WAR
	.align		4
.L_15:
        /*0054*/ 	.byte	0x04, 0x36
        /*0056*/ 	.short	(.L_17 - .L_16)
.L_16:
        /*0058*/ 	.word	0x00000008
.L_17:


//--------------------- .nv.callgraph             --------------------------
	.section	.nv.callgraph,"",@"SHT_CUDA_CALLGRAPH"
	.align	4
	.sectionentsize	8
	.align		4
        /*0000*/ 	.word	0x00000000
	.align		4
        /*0004*/ 	.word	0xffffffff
	.align		4
        /*0008*/ 	.word	0x00000000
	.align		4
        /*000c*/ 	.word	0xfffffffe
	.align		4
        /*0010*/ 	.word	0x00000000
	.align		4
        /*0014*/ 	.word	0xfffffffd
	.align		4
        /*0018*/ 	.word	0x00000000
	.align		4
        /*001c*/ 	.word	0xfffffffc


//--------------------- .text._Z13simple_kernelPfi --------------------------
	.section	.text._Z13simple_kernelPfi,"ax",@progbits
	.align	128
        .global         _Z13simple_kernelPfi
        .type           _Z13simple_kernelPfi,@function
        .size           _Z13simple_kernelPfi,(.L_x_1 - _Z13simple_kernelPfi)
        .other          _Z13simple_kernelPfi,@"STO_CUDA_ENTRY STV_DEFAULT"
_Z13simple_kernelPfi:
.text._Z13simple_kernelPfi:
[----:B------:R-:W-:Y:S01]  /*0000*/  LDC R1, c[0x0][0x37c] ;  /* 0x0000df00ff017b82 */ /* 0x000fe20000000800 */
[----:B------:R-:W0:Y:S07]  /*0010*/  S2R R0, SR_TID.X ;  /* 0x0000000000007919 */ /* 0x000e2e0000002100 */
[----:B------:R-:W0:Y:S01]  /*0020*/  S2UR UR4, SR_CTAID.X ;  /* 0x00000000000479c3 */ /* 0x000e220000002500 */
[----:B------:R-:W1:Y:S07]  /*0030*/  LDCU UR5, c[0x0][0x388] ;  /* 0x00007100ff0577ac */ /* 0x000e6e0008000800 */
[----:B------:R-:W0:Y:S02]  /*0040*/  LDC R5, c[0x0][0x360] ;  /* 0x0000d800ff057b82 */ /* 0x000e240000000800 */
[----:B0-----:R-:W-:-:S05]  /*0050*/  IMAD R5, R5, UR4, R0 ;  /* 0x0000000405057c24 */ /* 0x001fca000f8e0200 */
[----:B-1----:R-:W-:-:S13]  /*0060*/  ISETP.GE.AND P0, PT, R5, UR5, PT ;  /* 0x0000000505007c0c */ /* 0x002fda000bf06270 */
[----:B------:R-:W-:Y:S05]  /*0070*/  @P0 EXIT ;  /* 0x000000000000094d */ /* 0x000fea0003800000 */
[----:B------:R-:W0:Y:S01]  /*0080*/  LDC.64 R2, c[0x0][0x380] ;  /* 0x0000e000ff027b82 */ /* 0x000e220000000a00 */
[----:B------:R-:W1:Y:S01]  /*0090*/  LDCU.64 UR4, c[0x0][0x358] ;  /* 0x00006b00ff0477ac */ /* 0x000e620008000a00 */
[----:B0-----:R-:W-:-:S05]  /*00a0*/  IMAD.WIDE R2, R5, 0x4, R2 ;  /* 0x0000000405027825 */ /* 0x001fca00078e0202 */
[----:B-1----:R-:W2:Y:S01]  /*00b0*/  LDG.E R0, desc[UR4][R2.64] ;  /* 0x0000000402007981 */ /* 0x002ea2000c1e1900 */
[----:B------:R-:W-:-:S05]  /*00c0*/  HFMA2 R5, -RZ, RZ, 1.9375, 0 ;  /* 0x3fc00000ff057431 */ /* 0x000fca00000001ff */
[----:B--2---:R-:W-:-:S05]  /*00d0*/  FFMA R5, R0, R5, 0.5 ;  /* 0x3f00000000057423 */ /* 0x004fca0000000005 */
[----:B------:R-:W-:Y:S01]  /*00e0*/  STG.E desc[UR4][R2.64], R5 ;  /* 0x0000000502007986 */ /* 0x000fe2000c101904 */
[----:B------:R-:W-:Y:S05]  /*00f0*/  EXIT ;  /* 0x000000000000794d */ /* 0x000fea0003800000 */
.L_x_0:
[----:B------:R-:W-:-:S00]  /*0100*/  BRA `(.L_x_0) ;  /* 0xfffffffc00fc7947 */ /* 0x000fc0000383ffff */
[----:B------:R-:W-:-:S00]  /*0110*/  NOP ;  /* 0x0000000000007918 */ /* 0x000fc00000000000 */
        /* <DEDUP_REMOVED lines=14> */
.L_x_1:


//--------------------- .nv.shared.reserved.0     --------------------------
	.section	.nv.shared.reserved.0,"aw",@nobits
	.weak		__nv_reservedSMEM_offset_0_alias
	.size		__nv_reservedSMEM_offset_0_alias, 0, 64
	.other		__nv_reservedSMEM_offset_0_alias,@"STO_CUDA_RESERVED_SHARED STV_DEFAULT"
__nv_reservedSMEM_offset_0_alias:
	.zero		0
	.zero		64


//--------------------- .nv.constant0._Z13simple_kernelPfi --------------------------
	.section	.nv.constant0._Z13simple_kernelPfi,"a",@progbits
	.sectionflags	@""
	.align	4
.nv.constant0._Z13simple_kernelPfi:
	.zero		908


//--------------------- SYMBOLS --------------------------

	.type		.nv.reservedSmem.offset0,@object
	.size		.nv.reservedSmem.offset0,0x4
